//
// Generated by NVIDIA NVVM Compiler
//
// Compiler Build ID: CL-36424714
// Cuda compilation tools, release 13.0, V13.0.88
// Based on NVVM 20.0.0
//

.version 9.0
.target sm_100
.address_size 64

	// .globl	_Z7kernel1li
.extern .func  (.param .b32 func_retval0) vprintf
(
	.param .b64 vprintf_param_0,
	.param .b64 vprintf_param_1
)
;
.global .align 1 .b8 $str[42] = {116, 104, 114, 101, 97, 100, 32, 119, 105, 116, 104, 32, 105, 100, 32, 37, 100, 32, 105, 115, 32, 105, 110, 32, 115, 116, 114, 101, 97, 109, 32, 37, 100, 32, 115, 116, 97, 114, 116, 115, 10};
.global .align 1 .b8 $str$1[40] = {116, 104, 114, 101, 97, 100, 32, 119, 105, 116, 104, 32, 105, 100, 32, 37, 100, 32, 105, 115, 32, 105, 110, 32, 115, 116, 114, 101, 97, 109, 32, 37, 100, 32, 101, 110, 100, 115, 10};

.visible .entry _Z7kernel1li(
	.param .u64 _Z7kernel1li_param_0,
	.param .u32 _Z7kernel1li_param_1
)
{
	.local .align 8 .b8 	__local_depot0[8];
	.reg .b64 	%SP;
	.reg .b64 	%SPL;
	.reg .pred 	%p<3>;
	.reg .b32 	%r<14>;
	.reg .b64 	%rd<13>;

	mov.u64 	%SPL, __local_depot0;
	cvta.local.u64 	%SP, %SPL;
	ld.param.u64 	%rd3, [_Z7kernel1li_param_0];
	ld.param.u32 	%r6, [_Z7kernel1li_param_1];
	add.u64 	%rd5, %SP, 0;
	add.u64 	%rd1, %SPL, 0;
	mov.u32 	%r7, %ctaid.x;
	mov.u32 	%r8, %ntid.x;
	mov.u32 	%r9, %tid.x;
	mad.lo.s32 	%r4, %r7, %r8, %r9;
	// begin inline asm
	mov.u64 	%rd4, %clock64;
	// end inline asm
	st.local.v2.u32 	[%rd1], {%r4, %r6};
	mov.u64 	%rd6, $str;
	cvta.global.u64 	%rd7, %rd6;
	{ // callseq 0, 0
	.param .b64 param0;
	st.param.b64 	[param0], %rd7;
	.param .b64 param1;
	st.param.b64 	[param1], %rd5;
	.param .b32 retval0;
	call.uni (retval0), 
	vprintf, 
	(
	param0, 
	param1
	);
	ld.param.b32 	%r10, [retval0];
	} // callseq 0
	setp.lt.s64 	%p1, %rd3, 1;
	@%p1 bra 	$L__BB0_2;
$L__BB0_1:
	// begin inline asm
	mov.u64 	%rd8, %clock64;
	// end inline asm
	sub.s64 	%rd9, %rd8, %rd4;
	setp.lt.s64 	%p2, %rd9, %rd3;
	@%p2 bra 	$L__BB0_1;
$L__BB0_2:
	st.local.v2.u32 	[%rd1], {%r4, %r6};
	mov.u64 	%rd10, $str$1;
	cvta.global.u64 	%rd11, %rd10;
	{ // callseq 1, 0
	.param .b64 param0;
	st.param.b64 	[param0], %rd11;
	.param .b64 param1;
	st.param.b64 	[param1], %rd5;
	.param .b32 retval0;
	call.uni (retval0), 
	vprintf, 
	(
	param0, 
	param1
	);
	ld.param.b32 	%r12, [retval0];
	} // callseq 1
	ret;

}
	// .globl	_Z9kernelAddv
.visible .entry _Z9kernelAddv()
{


	ret;

}
	// .globl	_Z10kernelMultv
.visible .entry _Z10kernelMultv()
{


	ret;

}


// ===== COMPILED SASS (sm_100) =====

	.target	sm_100

	.elftype	@"ET_EXEC"


//--------------------- .note.nv.tkinfo           --------------------------
	.section	.note.nv.tkinfo,"",@"SHT_NOTE"
	.sectionflags	@"SHF_NOTE_NV_TKINFO"
	.tkinfo
        /*0018*/ 	.word	0x00000002
        /*0030*/ 	.string	""
        /*0030*/ 	.string	"ptxas"
        /*0030*/ 	.string	"Cuda compilation tools, release 13.0, V13.0.88"
        /*0030*/ 	.string	"Build cuda_13.0.r13.0/compiler.36424714_0"
        /*0030*/ 	.string	"-arch sm_100 -m 64 "



//--------------------- .note.nv.cuinfo           --------------------------
	.section	.note.nv.cuinfo,"",@"SHT_NOTE"
	.sectionflags	@"SHF_NOTE_NV_CUINFO"
        /*0018*/ 	.short	0x0002
        /*001a*/ 	.short	0x0064
        /*001c*/ 	.short	0x0082
	.zero		2


//--------------------- .nv.info                  --------------------------
	.section	.nv.info,"",@"SHT_CUDA_INFO"
	.align	4


	//----- nvinfo : EIATTR_REGCOUNT
	.align		4
        /*0000*/ 	.byte	0x04, 0x2f
        /*0002*/ 	.short	(.L_3 - .L_2)
	.align		4
.L_2:
        /*0004*/ 	.word	index@(_Z7kernel1li)
        /*0008*/ 	.word	0x00000018


	//----- nvinfo : EIATTR_FRAME_SIZE
	.align		4
.L_3:
        /*000c*/ 	.byte	0x04, 0x11
        /*000e*/ 	.short	(.L_5 - .L_4)
	.align		4
.L_4:
        /*0010*/ 	.word	index@(_Z7kernel1li)
        /*0014*/ 	.word	0x00000008


	//----- nvinfo : EIATTR_REGCOUNT
	.align		4
.L_5:
        /*0018*/ 	.byte	0x04, 0x2f
        /*001a*/ 	.short	(.L_7 - .L_6)
	.align		4
.L_6:
        /*001c*/ 	.word	index@(_Z9kernelAddv)
        /*0020*/ 	.word	0x00000004


	//----- nvinfo : EIATTR_FRAME_SIZE
	.align		4
.L_7:
        /*0024*/ 	.byte	0x04, 0x11
        /*0026*/ 	.short	(.L_9 - .L_8)
	.align		4
.L_8:
        /*0028*/ 	.word	index@(_Z9kernelAddv)
        /*002c*/ 	.word	0x00000000


	//----- nvinfo : EIATTR_REGCOUNT
	.align		4
.L_9:
        /*0030*/ 	.byte	0x04, 0x2f
        /*0032*/ 	.short	(.L_11 - .L_10)
	.align		4
.L_10:
        /*0034*/ 	.word	index@(_Z10kernelMultv)
        /*0038*/ 	.word	0x00000004


	//----- nvinfo : EIATTR_FRAME_SIZE
	.align		4
.L_11:
        /*003c*/ 	.byte	0x04, 0x11
        /*003e*/ 	.short	(.L_13 - .L_12)
	.align		4
.L_12:
        /*0040*/ 	.word	index@(_Z10kernelMultv)
        /*0044*/ 	.word	0x00000000


	//----- nvinfo : EIATTR_MIN_STACK_SIZE
	.align		4
.L_13:
        /*0048*/ 	.byte	0x04, 0x12
        /*004a*/ 	.short	(.L_15 - .L_14)
	.align		4
.L_14:
        /*004c*/ 	.word	index@(_Z10kernelMultv)
        /*0050*/ 	.word	0x00000000


	//----- nvinfo : EIATTR_MIN_STACK_SIZE
	.align		4
.L_15:
        /*0054*/ 	.byte	0x04, 0x12
        /*0056*/ 	.short	(.L_17 - .L_16)
	.align		4
.L_16:
        /*0058*/ 	.word	index@(_Z9kernelAddv)
        /*005c*/ 	.word	0x00000000


	//----- nvinfo : EIATTR_MIN_STACK_SIZE
	.align		4
.L_17:
        /*0060*/ 	.byte	0x04, 0x12
        /*0062*/ 	.short	(.L_19 - .L_18)
	.align		4
.L_18:
        /*0064*/ 	.word	index@(_Z7kernel1li)
        /*0068*/ 	.word	0x00000008
.L_19:


//--------------------- .nv.compat                --------------------------
	.section	.nv.compat,"",@"SHT_CUDA_COMPAT_INFO"
	.align	4
        /*0000*/ 	.byte	0x02, 0x09, 0x00, 0x00, 0x02, 0x02, 0x01, 0x00, 0x02, 0x05, 0x05, 0x00, 0x03, 0x07, 0x01, 0x01
        /*0010*/ 	.byte	0x02, 0x03, 0x00, 0x00, 0x02, 0x06, 0x01, 0x00, 0x04, 0x0b, 0x08, 0x00, 0x09, 0x00, 0x00, 0x00
        /*0020*/ 	.byte	0x00, 0x00, 0x00, 0x00


//--------------------- .nv.info._Z10kernelMultv  --------------------------
	.section	.nv.info._Z10kernelMultv,"",@"SHT_CUDA_INFO"
	.sectionflags	@""
	.align	4


	//----- nvinfo : EIATTR_CUDA_API_VERSION
	.align		4
        /*0000*/ 	.byte	0x04, 0x37
        /*0002*/ 	.short	(.L_21 - .L_20)
.L_20:
        /*0004*/ 	.word	0x00000082


	//----- nvinfo : EIATTR_SPARSE_MMA_MASK
	.align		4
.L_21:
        /*0008*/ 	.byte	0x03, 0x50
        /*000a*/ 	.short	0x0000


	//----- nvinfo : EIATTR_MAXREG_COUNT
	.align		4
        /*000c*/ 	.byte	0x03, 0x1b
        /*000e*/ 	.short	0x00ff


	//----- nvinfo : EIATTR_MERCURY_ISA_VERSION
	.align		4
        /*0010*/ 	.byte	0x03, 0x5f
        /*0012*/ 	.short	0x0101


	//----- nvinfo : EIATTR_VRC_CTA_INIT_COUNT
	.align		4
        /*0014*/ 	.byte	0x02, 0x4a
	.zero		1
	.zero		1


	//----- nvinfo : EIATTR_EXIT_INSTR_OFFSETS
	.align		4
        /*0018*/ 	.byte	0x04, 0x1c
        /*001a*/ 	.short	(.L_23 - .L_22)


	//   ....[0]....
.L_22:
        /*001c*/ 	.word	0x00000010


	//----- nvinfo : EIATTR_SW_WAR
	.align		4
.L_23:
        /*0020*/ 	.byte	0x04, 0x36
        /*0022*/ 	.short	(.L_25 - .L_24)
.L_24:
        /*0024*/ 	.word	0x00000008
.L_25:


//--------------------- .nv.info._Z9kernelAddv    --------------------------
	.section	.nv.info._Z9kernelAddv,"",@"SHT_CUDA_INFO"
	.sectionflags	@""
	.align	4


	//----- nvinfo : EIATTR_CUDA_API_VERSION
	.align		4
        /*0000*/ 	.byte	0x04, 0x37
        /*0002*/ 	.short	(.L_27 - .L_26)
.L_26:
        /*0004*/ 	.word	0x00000082


	//----- nvinfo : EIATTR_SPARSE_MMA_MASK
	.align		4
.L_27:
        /*0008*/ 	.byte	0x03, 0x50
        /*000a*/ 	.short	0x0000


	//----- nvinfo : EIATTR_MAXREG_COUNT
	.align		4
        /*000c*/ 	.byte	0x03, 0x1b
        /*000e*/ 	.short	0x00ff


	//----- nvinfo : EIATTR_MERCURY_ISA_VERSION
	.align		4
        /*0010*/ 	.byte	0x03, 0x5f
        /*0012*/ 	.short	0x0101


	//----- nvinfo : EIATTR_VRC_CTA_INIT_COUNT
	.align		4
        /*0014*/ 	.byte	0x02, 0x4a
	.zero		1
	.zero		1


	//----- nvinfo : EIATTR_EXIT_INSTR_OFFSETS
	.align		4
        /*0018*/ 	.byte	0x04, 0x1c
        /*001a*/ 	.short	(.L_29 - .L_28)


	//   ....[0]....
.L_28:
        /*001c*/ 	.word	0x00000010


	//----- nvinfo : EIATTR_SW_WAR
	.align		4
.L_29:
        /*0020*/ 	.byte	0x04, 0x36
        /*0022*/ 	.short	(.L_31 - .L_30)
.L_30:
        /*0024*/ 	.word	0x00000008
.L_31:


//--------------------- .nv.info._Z7kernel1li     --------------------------
	.section	.nv.info._Z7kernel1li,"",@"SHT_CUDA_INFO"
	.sectionflags	@""
	.align	4


	//----- nvinfo : EIATTR_CUDA_API_VERSION
	.align		4
        /*0000*/ 	.byte	0x04, 0x37
        /*0002*/ 	.short	(.L_33 - .L_32)
.L_32:
        /*0004*/ 	.word	0x00000082


	//----- nvinfo : EIATTR_KPARAM_INFO
	.align		4
.L_33:
        /*0008*/ 	.byte	0x04, 0x17
        /*000a*/ 	.short	(.L_35 - .L_34)
.L_34:
        /*000c*/ 	.word	0x00000000
        /*0010*/ 	.short	0x0001
        /*0012*/ 	.short	0x0008
        /*0014*/ 	.byte	0x00, 0xf0, 0x11, 0x00


	//----- nvinfo : EIATTR_KPARAM_INFO
	.align		4
.L_35:
        /*0018*/ 	.byte	0x04, 0x17
        /*001a*/ 	.short	(.L_37 - .L_36)
.L_36:
        /*001c*/ 	.word	0x00000000
        /*0020*/ 	.short	0x0000
        /*0022*/ 	.short	0x0000
        /*0024*/ 	.byte	0x00, 0xf0, 0x21, 0x00


	//----- nvinfo : EIATTR_SPARSE_MMA_MASK
	.align		4
.L_37:
        /*0028*/ 	.byte	0x03, 0x50
        /*002a*/ 	.short	0x0000


	//----- nvinfo : EIATTR_MAXREG_COUNT
	.align		4
        /*002c*/ 	.byte	0x03, 0x1b
        /*002e*/ 	.short	0x00ff


	//----- nvinfo : EIATTR_EXTERNS
	.align		4
        /*0030*/ 	.byte	0x04, 0x0f
        /*0032*/ 	.short	(.L_39 - .L_38)


	//   ....[0]....
	.align		4
.L_38:
        /*0034*/ 	.word	index@(vprintf)


	//----- nvinfo : EIATTR_MERCURY_ISA_VERSION
	.align		4
.L_39:
        /*0038*/ 	.byte	0x03, 0x5f
        /*003a*/ 	.short	0x0101


	//----- nvinfo : EIATTR_VRC_CTA_INIT_COUNT
	.align		4
        /*003c*/ 	.byte	0x02, 0x4a
	.zero		1
	.zero		1


	//----- nvinfo : EIATTR_SYSCALL_OFFSETS
	.align		4
        /*0040*/ 	.byte	0x04, 0x46
        /*0042*/ 	.short	(.L_41 - .L_40)


	//   ....[0]....
.L_40:
        /*0044*/ 	.word	0x00000150


	//   ....[1]....
        /*0048*/ 	.word	0x000002b0


	//----- nvinfo : EIATTR_EXIT_INSTR_OFFSETS
	.align		4
.L_41:
        /*004c*/ 	.byte	0x04, 0x1c
        /*004e*/ 	.short	(.L_43 - .L_42)


	//   ....[0]....
.L_42:
        /*0050*/ 	.word	0x000002c0


	//----- nvinfo : EIATTR_CBANK_PARAM_SIZE
	.align		4
.L_43:
        /*0054*/ 	.byte	0x03, 0x19
        /*0056*/ 	.short	0x000c


	//----- nvinfo : EIATTR_PARAM_CBANK
	.align		4
        /*0058*/ 	.byte	0x04, 0x0a
        /*005a*/ 	.short	(.L_45 - .L_44)
	.align		4
.L_44:
        /*005c*/ 	.word	index@(.nv.constant0._Z7kernel1li)
        /*0060*/ 	.short	0x0380
        /*0062*/ 	.short	0x000c


	//----- nvinfo : EIATTR_SW_WAR
	.align		4
.L_45:
        /*0064*/ 	.byte	0x04, 0x36
        /*0066*/ 	.short	(.L_47 - .L_46)
.L_46:
        /*0068*/ 	.word	0x00000008
.L_47:


//--------------------- .nv.callgraph             --------------------------
	.section	.nv.callgraph,"",@"SHT_CUDA_CALLGRAPH"
	.align	4
	.sectionentsize	8
	.align		4
        /*0000*/ 	.word	0x00000000
	.align		4
        /*0004*/ 	.word	0xffffffff
	.align		4
        /*0008*/ 	.word	index@(_Z7kernel1li)
	.align		4
        /*000c*/ 	.word	index@(vprintf)
	.align		4
        /*0010*/ 	.word	0x00000000
	.align		4
        /*0014*/ 	.word	0xfffffffe
	.align		4
        /*0018*/ 	.word	0x00000000
	.align		4
        /*001c*/ 	.word	0xfffffffd
	.align		4
        /*0020*/ 	.word	0x00000000
	.align		4
        /*0024*/ 	.word	0xfffffffc


//--------------------- .nv.constant4             --------------------------
	.section	.nv.constant4,"a",@progbits
	.align	8
	.align		8
.nv.constant4:
        /*0000*/ 	.dword	$str
	.align		8
        /*0008*/ 	.dword	$str$1
	.align		8
        /*0010*/ 	.dword	vprintf


//--------------------- .text._Z10kernelMultv     --------------------------
	.section	.text._Z10kernelMultv,"ax",@progbits
	.align	128
        .global         _Z10kernelMultv
        .type           _Z10kernelMultv,@function
        .size           _Z10kernelMultv,(.L_x_7 - _Z10kernelMultv)
        .other          _Z10kernelMultv,@"STO_CUDA_ENTRY STV_DEFAULT"
_Z10kernelMultv:
.text._Z10kernelMultv:
[----:B------:R-:W-:Y:S01]  /*0000*/  LDC R1, c[0x0][0x37c] ;  /* 0x0000df00ff017b82 */ /* 0x000fe20000000800 */
[----:B------:R-:W-:Y:S05]  /*0010*/  EXIT ;  /* 0x000000000000794d */ /* 0x000fea0003800000 */
.L_x_0:
[----:B------:R-:W-:-:S00]  /*0020*/  BRA `(.L_x_0) ;  /* 0xfffffffc00fc7947 */ /* 0x000fc0000383ffff */
[----:B------:R-:W-:-:S00]  /*0030*/  NOP ;  /* 0x0000000000007918 */ /* 0x000fc00000000000 */
        /* <DEDUP_REMOVED lines=12> */
.L_x_7:


//--------------------- .text._Z9kernelAddv       --------------------------
	.section	.text._Z9kernelAddv,"ax",@progbits
	.align	128
        .global         _Z9kernelAddv
        .type           _Z9kernelAddv,@function
        .size           _Z9kernelAddv,(.L_x_8 - _Z9kernelAddv)
        .other          _Z9kernelAddv,@"STO_CUDA_ENTRY STV_DEFAULT"
_Z9kernelAddv:
.text._Z9kernelAddv:
[----:B------:R-:W-:Y:S01]  /*0000*/  LDC R1, c[0x0][0x37c] ;  /* 0x0000df00ff017b82 */ /* 0x000fe20000000800 */
[----:B------:R-:W-:Y:S05]  /*0010*/  EXIT ;  /* 0x000000000000794d */ /* 0x000fea0003800000 */
.L_x_1:
        /* <DEDUP_REMOVED lines=14> */
.L_x_8:


//--------------------- .text._Z7kernel1li        --------------------------
	.section	.text._Z7kernel1li,"ax",@progbits
	.align	128
        .global         _Z7kernel1li
        .type           _Z7kernel1li,@function
        .size           _Z7kernel1li,(.L_x_9 - _Z7kernel1li)
        .other          _Z7kernel1li,@"STO_CUDA_ENTRY STV_DEFAULT"
_Z7kernel1li:
.text._Z7kernel1li:
[----:B------:R-:W0:Y:S01]  /*0000*/  LDC R1, c[0x0][0x37c] ;  /* 0x0000df00ff017b82 */ /* 0x000e220000000800 */
[----:B------:R-:W1:Y:S01]  /*0010*/  S2R R3, SR_TID.X ;  /* 0x0000000000037919 */ /* 0x000e620000002100 */
[----:B------:R-:W2:Y:S06]  /*0020*/  LDCU UR5, c[0x0][0x2fc] ;  /* 0x00005f80ff0577ac */ /* 0x000eac0008000800 */
[----:B------:R-:W1:Y:S01]  /*0030*/  S2UR UR6, SR_CTAID.X ;  /* 0x00000000000679c3 */ /* 0x000e620000002500 */
[----:B0-----:R-:W-:Y:S01]  /*0040*/  VIADD R1, R1, 0xfffffff8 ;  /* 0xfffffff801017836 */ /* 0x001fe20000000000 */
[----:B------:R-:W0:Y:S06]  /*0050*/  LDCU UR4, c[0x0][0x2f8] ;  /* 0x00005f00ff0477ac */ /* 0x000e2c0008000800 */
[----:B------:R-:W1:Y:S01]  /*0060*/  LDC R2, c[0x0][0x360] ;  /* 0x0000d800ff027b82 */ /* 0x000e620000000800 */
[----:B0-----:R-:W-:-:S05]  /*0070*/  IADD3 R19, P0, PT, R1, UR4, RZ ;  /* 0x0000000401137c10 */ /* 0x001fca000ff1e0ff */
[----:B--2---:R-:W-:Y:S02]  /*0080*/  IMAD.X R18, RZ, RZ, UR5, P0 ;  /* 0x00000005ff127e24 */ /* 0x004fe400080e06ff */
[----:B-1----:R-:W-:Y:S01]  /*0090*/  IMAD R2, R2, UR6, R3 ;  /* 0x0000000602027c24 */ /* 0x002fe2000f8e0203 */
[----:B------:R-:W-:Y:S01]  /*00a0*/  CS2R R16, SR_CLOCKLO ;  /* 0x0000000000107805 */ /* 0x000fe20000015000 */
[----:B------:R-:W0:Y:S01]  /*00b0*/  LDC R3, c[0x0][0x388] ;  /* 0x0000e200ff037b82 */ /* 0x000e220000000800 */
[----:B------:R-:W-:Y:S01]  /*00c0*/  MOV R0, 0x10 ;  /* 0x0000001000007802 */ /* 0x000fe20000000f00 */
[----:B------:R-:W1:Y:S01]  /*00d0*/  LDCU.64 UR4, c[0x4][URZ] ;  /* 0x01000000ff0477ac */ /* 0x000e620008000a00 */
[----:B------:R-:W-:Y:S01]  /*00e0*/  MOV R6, R19 ;  /* 0x0000001300067202 */ /* 0x000fe20000000f00 */
[----:B------:R-:W-:-:S04]  /*00f0*/  IMAD.MOV.U32 R7, RZ, RZ, R18 ;  /* 0x000000ffff077224 */ /* 0x000fc800078e0012 */
[----:B------:R2:W3:Y:S01]  /*0100*/  LDC.64 R8, c[0x4][R0] ;  /* 0x0100000000087b82 */ /* 0x0004e20000000a00 */
[----:B-1----:R-:W-:Y:S02]  /*0110*/  IMAD.U32 R4, RZ, RZ, UR4 ;  /* 0x00000004ff047e24 */ /* 0x002fe4000f8e00ff */
[----:B------:R-:W-:Y:S01]  /*0120*/  IMAD.U32 R5, RZ, RZ, UR5 ;  /* 0x00000005ff057e24 */ /* 0x000fe2000f8e00ff */
[----:B0-----:R2:W-:Y:S06]  /*0130*/  STL.64 [R1], R2 ;  /* 0x0000000201007387 */ /* 0x0015ec0000100a00 */
[----:B------:R-:W-:-:S07]  /*0140*/  LEPC R20, `(.L_x_2) ;  /* 0x000000001014794e */ /* 0x000fce0000000000 */
[----:B--23--:R-:W-:Y:S05]  /*0150*/  CALL.ABS.NOINC R8 ;  /* 0x0000000008007343 */ /* 0x00cfea0003c00000 */
.L_x_2:
[----:B------:R-:W0:Y:S02]  /*0160*/  LDCU.64 UR4, c[0x0][0x380] ;  /* 0x00007000ff0477ac */ /* 0x000e240008000a00 */
[----:B0-----:R-:W-:-:S04]  /*0170*/  UISETP.GE.U32.AND UP0, UPT, UR4, 0x1, UPT ;  /* 0x000000010400788c */ /* 0x001fc8000bf06070 */
[----:B------:R-:W-:-:S09]  /*0180*/  UISETP.GE.AND.EX UP0, UPT, UR5, URZ, UPT, UP0 ;  /* 0x000000ff0500728c */ /* 0x000fd2000bf06300 */
[----:B------:R-:W-:Y:S05]  /*0190*/  BRA.U !UP0, `(.L_x_3) ;  /* 0x0000000108187547 */ /* 0x000fea000b800000 */
.L_x_4:
[----:B------:R-:W-:-:S06]  /*01a0*/  CS2R R4, SR_CLOCKLO ;  /* 0x0000000000047805 */ /* 0x000fcc0000015000 */
[----:B------:R-:W-:-:S05]  /*01b0*/  IADD3 R0, P0, PT, -R16, R4, RZ ;  /* 0x0000000410007210 */ /* 0x000fca0007f1e1ff */
[----:B------:R-:W-:Y:S01]  /*01c0*/  IMAD.X R4, R5, 0x1, ~R17, P0 ;  /* 0x0000000105047824 */ /* 0x000fe200000e0e11 */
[----:B------:R-:W-:-:S04]  /*01d0*/  ISETP.GE.U32.AND P0, PT, R0, UR4, PT ;  /* 0x0000000400007c0c */ /* 0x000fc8000bf06070 */
[----:B------:R-:W-:-:S13]  /*01e0*/  ISETP.GE.AND.EX P0, PT, R4, UR5, PT, P0 ;  /* 0x0000000504007c0c */ /* 0x000fda000bf06300 */
[----:B------:R-:W-:Y:S05]  /*01f0*/  @!P0 BRA `(.L_x_4) ;  /* 0xfffffffc00e88947 */ /* 0x000fea000383ffff */
.L_x_3:
[----:B------:R-:W0:Y:S01]  /*0200*/  LDC R9, c[0x0][0x388] ;  /* 0x0000e200ff097b82 */ /* 0x000e220000000800 */
[----:B------:R-:W-:Y:S01]  /*0210*/  MOV R8, R2 ;  /* 0x0000000200087202 */ /* 0x000fe20000000f00 */
[----:B------:R-:W1:Y:S01]  /*0220*/  LDCU.64 UR4, c[0x4][0x8] ;  /* 0x01000100ff0477ac */ /* 0x000e620008000a00 */
[----:B------:R-:W-:Y:S01]  /*0230*/  MOV R0, 0x10 ;  /* 0x0000001000007802 */ /* 0x000fe20000000f00 */
[----:B------:R-:W-:Y:S01]  /*0240*/  IMAD.MOV.U32 R7, RZ, RZ, R18 ;  /* 0x000000ffff077224 */ /* 0x000fe200078e0012 */
[----:B------:R-:W-:-:S03]  /*0250*/  MOV R6, R19 ;  /* 0x0000001300067202 */ /* 0x000fc60000000f00 */
[----:B------:R2:W3:Y:S01]  /*0260*/  LDC.64 R2, c[0x4][R0] ;  /* 0x0100000000027b82 */ /* 0x0004e20000000a00 */
[----:B-1----:R-:W-:Y:S02]  /*0270*/  IMAD.U32 R4, RZ, RZ, UR4 ;  /* 0x00000004ff047e24 */ /* 0x002fe4000f8e00ff */
[----:B------:R-:W-:Y:S01]  /*0280*/  IMAD.U32 R5, RZ, RZ, UR5 ;  /* 0x00000005ff057e24 */ /* 0x000fe2000f8e00ff */
[----:B0-----:R2:W-:Y:S06]  /*0290*/  STL.64 [R1], R8 ;  /* 0x0000000801007387 */ /* 0x0015ec0000100a00 */
[----:B------:R-:W-:-:S07]  /*02a0*/  LEPC R20, `(.L_x_5) ;  /* 0x000000001014794e */ /* 0x000fce0000000000 */
[----:B--23--:R-:W-:Y:S05]  /*02b0*/  CALL.ABS.NOINC R2 ;  /* 0x0000000002007343 */ /* 0x00cfea0003c00000 */
.L_x_5:
[----:B------:R-:W-:Y:S05]  /*02c0*/  EXIT ;  /* 0x000000000000794d */ /* 0x000fea0003800000 */
.L_x_6:
        /* <DEDUP_REMOVED lines=11> */
.L_x_9:


//--------------------- .nv.global.init           --------------------------
	.section	.nv.global.init,"aw",@progbits
.nv.global.init:
	.type		$str$1,@object
	.size		$str$1,($str - $str$1)
$str$1:
        /*0000*/ 	.byte	0x74, 0x68, 0x72, 0x65, 0x61, 0x64, 0x20, 0x77, 0x69, 0x74, 0x68, 0x20, 0x69, 0x64, 0x20, 0x25
        /*0010*/ 	.byte	0x64, 0x20, 0x69, 0x73, 0x20, 0x69, 0x6e, 0x20, 0x73, 0x74, 0x72, 0x65, 0x61, 0x6d, 0x20, 0x25
        /*0020*/ 	.byte	0x64, 0x20, 0x65, 0x6e, 0x64, 0x73, 0x0a, 0x00
	.type		$str,@object
	.size		$str,(.L_0 - $str)
$str:
        /*0028*/ 	.byte	0x74, 0x68, 0x72, 0x65, 0x61, 0x64, 0x20, 0x77, 0x69, 0x74, 0x68, 0x20, 0x69, 0x64, 0x20, 0x25
        /*0038*/ 	.byte	0x64, 0x20, 0x69, 0x73, 0x20, 0x69, 0x6e, 0x20, 0x73, 0x74, 0x72, 0x65, 0x61, 0x6d, 0x20, 0x25
        /*0048*/ 	.byte	0x64, 0x20, 0x73, 0x74, 0x61, 0x72, 0x74, 0x73, 0x0a, 0x00
.L_0:


//--------------------- .nv.shared.reserved.0     --------------------------
	.section	.nv.shared.reserved.0,"aw",@nobits
	.weak		__nv_reservedSMEM_offset_0_alias
	.size		__nv_reservedSMEM_offset_0_alias, 0, 64
	.other		__nv_reservedSMEM_offset_0_alias,@"STO_CUDA_RESERVED_SHARED STV_DEFAULT"
__nv_reservedSMEM_offset_0_alias:
	.zero		0
	.zero		64


//--------------------- .nv.constant0._Z10kernelMultv --------------------------
	.section	.nv.constant0._Z10kernelMultv,"a",@progbits
	.sectionflags	@""
	.align	4
.nv.constant0._Z10kernelMultv:
	.zero		896


//--------------------- .nv.constant0._Z9kernelAddv --------------------------
	.section	.nv.constant0._Z9kernelAddv,"a",@progbits
	.sectionflags	@""
	.align	4
.nv.constant0._Z9kernelAddv:
	.zero		896


//--------------------- .nv.constant0._Z7kernel1li --------------------------
	.section	.nv.constant0._Z7kernel1li,"a",@progbits
	.sectionflags	@""
	.align	4
.nv.constant0._Z7kernel1li:
	.zero		908


//--------------------- SYMBOLS --------------------------

	.type		.nv.reservedSmem.offset0,@object
	.size		.nv.reservedSmem.offset0,0x4
	.type		vprintf,@function
